//
// Generated by NVIDIA NVVM Compiler
//
// Compiler Build ID: CL-36424714
// Cuda compilation tools, release 13.0, V13.0.88
// Based on NVVM 20.0.0
//

.version 9.0
.target sm_100
.address_size 64

	// .globl	_Z21vector_add_vectorizedPK6float4S1_PS_i

.visible .entry _Z21vector_add_vectorizedPK6float4S1_PS_i(
	.param .u64 .ptr .align 1 _Z21vector_add_vectorizedPK6float4S1_PS_i_param_0,
	.param .u64 .ptr .align 1 _Z21vector_add_vectorizedPK6float4S1_PS_i_param_1,
	.param .u64 .ptr .align 1 _Z21vector_add_vectorizedPK6float4S1_PS_i_param_2,
	.param .u32 _Z21vector_add_vectorizedPK6float4S1_PS_i_param_3
)
{
	.reg .pred 	%p<7>;
	.reg .b32 	%r<31>;
	.reg .b32 	%f<61>;
	.reg .b64 	%rd<25>;

	ld.param.u64 	%rd4, [_Z21vector_add_vectorizedPK6float4S1_PS_i_param_0];
	ld.param.u64 	%rd5, [_Z21vector_add_vectorizedPK6float4S1_PS_i_param_1];
	ld.param.u64 	%rd6, [_Z21vector_add_vectorizedPK6float4S1_PS_i_param_2];
	ld.param.u32 	%r12, [_Z21vector_add_vectorizedPK6float4S1_PS_i_param_3];
	cvta.to.global.u64 	%rd1, %rd6;
	cvta.to.global.u64 	%rd2, %rd5;
	cvta.to.global.u64 	%rd3, %rd4;
	mov.u32 	%r13, %ctaid.x;
	mov.u32 	%r14, %ntid.x;
	mov.u32 	%r15, %tid.x;
	mad.lo.s32 	%r29, %r13, %r14, %r15;
	mov.u32 	%r16, %nctaid.x;
	mul.lo.s32 	%r2, %r14, %r16;
	setp.ge.s32 	%p1, %r29, %r12;
	@%p1 bra 	$L__BB0_7;
	add.s32 	%r17, %r29, %r2;
	max.s32 	%r18, %r12, %r17;
	setp.lt.s32 	%p2, %r17, %r12;
	selp.u32 	%r19, 1, 0, %p2;
	add.s32 	%r20, %r17, %r19;
	sub.s32 	%r21, %r18, %r20;
	div.u32 	%r22, %r21, %r2;
	add.s32 	%r3, %r22, %r19;
	and.b32  	%r23, %r3, 3;
	setp.eq.s32 	%p3, %r23, 3;
	@%p3 bra 	$L__BB0_4;
	add.s32 	%r24, %r3, 1;
	and.b32  	%r25, %r24, 3;
	neg.s32 	%r27, %r25;
$L__BB0_3:
	.pragma "nounroll";
	mul.wide.s32 	%rd7, %r29, 16;
	add.s64 	%rd8, %rd1, %rd7;
	add.s64 	%rd9, %rd2, %rd7;
	add.s64 	%rd10, %rd3, %rd7;
	ld.global.nc.v4.f32 	{%f1, %f2, %f3, %f4}, [%rd10];
	ld.global.nc.v4.f32 	{%f5, %f6, %f7, %f8}, [%rd9];
	add.f32 	%f9, %f1, %f5;
	add.f32 	%f10, %f2, %f6;
	add.f32 	%f11, %f3, %f7;
	add.f32 	%f12, %f4, %f8;
	st.global.v4.f32 	[%rd8], {%f9, %f10, %f11, %f12};
	add.s32 	%r29, %r29, %r2;
	add.s32 	%r27, %r27, 1;
	setp.ne.s32 	%p4, %r27, 0;
	@%p4 bra 	$L__BB0_3;
$L__BB0_4:
	setp.lt.u32 	%p5, %r3, 3;
	@%p5 bra 	$L__BB0_7;
	mul.wide.s32 	%rd15, %r2, 16;
	shl.b32 	%r26, %r2, 2;
$L__BB0_6:
	mul.wide.s32 	%rd11, %r29, 16;
	add.s64 	%rd12, %rd3, %rd11;
	ld.global.nc.v4.f32 	{%f13, %f14, %f15, %f16}, [%rd12];
	add.s64 	%rd13, %rd2, %rd11;
	ld.global.nc.v4.f32 	{%f17, %f18, %f19, %f20}, [%rd13];
	add.f32 	%f21, %f13, %f17;
	add.f32 	%f22, %f14, %f18;
	add.f32 	%f23, %f15, %f19;
	add.f32 	%f24, %f16, %f20;
	add.s64 	%rd14, %rd1, %rd11;
	st.global.v4.f32 	[%rd14], {%f21, %f22, %f23, %f24};
	add.s64 	%rd16, %rd12, %rd15;
	ld.global.nc.v4.f32 	{%f25, %f26, %f27, %f28}, [%rd16];
	add.s64 	%rd17, %rd13, %rd15;
	ld.global.nc.v4.f32 	{%f29, %f30, %f31, %f32}, [%rd17];
	add.f32 	%f33, %f25, %f29;
	add.f32 	%f34, %f26, %f30;
	add.f32 	%f35, %f27, %f31;
	add.f32 	%f36, %f28, %f32;
	add.s64 	%rd18, %rd14, %rd15;
	st.global.v4.f32 	[%rd18], {%f33, %f34, %f35, %f36};
	add.s64 	%rd19, %rd16, %rd15;
	ld.global.nc.v4.f32 	{%f37, %f38, %f39, %f40}, [%rd19];
	add.s64 	%rd20, %rd17, %rd15;
	ld.global.nc.v4.f32 	{%f41, %f42, %f43, %f44}, [%rd20];
	add.f32 	%f45, %f37, %f41;
	add.f32 	%f46, %f38, %f42;
	add.f32 	%f47, %f39, %f43;
	add.f32 	%f48, %f40, %f44;
	add.s64 	%rd21, %rd18, %rd15;
	st.global.v4.f32 	[%rd21], {%f45, %f46, %f47, %f48};
	add.s64 	%rd22, %rd19, %rd15;
	ld.global.nc.v4.f32 	{%f49, %f50, %f51, %f52}, [%rd22];
	add.s64 	%rd23, %rd20, %rd15;
	ld.global.nc.v4.f32 	{%f53, %f54, %f55, %f56}, [%rd23];
	add.f32 	%f57, %f49, %f53;
	add.f32 	%f58, %f50, %f54;
	add.f32 	%f59, %f51, %f55;
	add.f32 	%f60, %f52, %f56;
	add.s64 	%rd24, %rd21, %rd15;
	st.global.v4.f32 	[%rd24], {%f57, %f58, %f59, %f60};
	add.s32 	%r29, %r26, %r29;
	setp.lt.s32 	%p6, %r29, %r12;
	@%p6 bra 	$L__BB0_6;
$L__BB0_7:
	ret;

}


// ===== COMPILED SASS (sm_100) =====

	.target	sm_100

	.elftype	@"ET_EXEC"


//--------------------- .note.nv.tkinfo           --------------------------
	.section	.note.nv.tkinfo,"",@"SHT_NOTE"
	.sectionflags	@"SHF_NOTE_NV_TKINFO"
	.tkinfo
        /*0018*/ 	.word	0x00000002
        /*0030*/ 	.string	""
        /*0030*/ 	.string	"ptxas"
        /*0030*/ 	.string	"Cuda compilation tools, release 13.0, V13.0.88"
        /*0030*/ 	.string	"Build cuda_13.0.r13.0/compiler.36424714_0"
        /*0030*/ 	.string	"-arch sm_100 -m 64 "



//--------------------- .note.nv.cuinfo           --------------------------
	.section	.note.nv.cuinfo,"",@"SHT_NOTE"
	.sectionflags	@"SHF_NOTE_NV_CUINFO"
        /*0018*/ 	.short	0x0002
        /*001a*/ 	.short	0x0064
        /*001c*/ 	.short	0x0082
	.zero		2


//--------------------- .nv.info                  --------------------------
	.section	.nv.info,"",@"SHT_CUDA_INFO"
	.align	4


	//----- nvinfo : EIATTR_REGCOUNT
	.align		4
        /*0000*/ 	.byte	0x04, 0x2f
        /*0002*/ 	.short	(.L_1 - .L_0)
	.align		4
.L_0:
        /*0004*/ 	.word	index@(_Z21vector_add_vectorizedPK6float4S1_PS_i)
        /*0008*/ 	.word	0x00000026


	//----- nvinfo : EIATTR_FRAME_SIZE
	.align		4
.L_1:
        /*000c*/ 	.byte	0x04, 0x11
        /*000e*/ 	.short	(.L_3 - .L_2)
	.align		4
.L_2:
        /*0010*/ 	.word	index@(_Z21vector_add_vectorizedPK6float4S1_PS_i)
        /*0014*/ 	.word	0x00000000


	//----- nvinfo : EIATTR_MIN_STACK_SIZE
	.align		4
.L_3:
        /*0018*/ 	.byte	0x04, 0x12
        /*001a*/ 	.short	(.L_5 - .L_4)
	.align		4
.L_4:
        /*001c*/ 	.word	index@(_Z21vector_add_vectorizedPK6float4S1_PS_i)
        /*0020*/ 	.word	0x00000000
.L_5:


//--------------------- .nv.compat                --------------------------
	.section	.nv.compat,"",@"SHT_CUDA_COMPAT_INFO"
	.align	4
        /*0000*/ 	.byte	0x02, 0x09, 0x00, 0x00, 0x02, 0x02, 0x01, 0x00, 0x02, 0x05, 0x05, 0x00, 0x03, 0x07, 0x01, 0x01
        /*0010*/ 	.byte	0x02, 0x03, 0x00, 0x00, 0x02, 0x06, 0x01, 0x00, 0x04, 0x0b, 0x08, 0x00, 0x09, 0x00, 0x00, 0x00
        /*0020*/ 	.byte	0x00, 0x00, 0x00, 0x00


//--------------------- .nv.info._Z21vector_add_vectorizedPK6float4S1_PS_i --------------------------
	.section	.nv.info._Z21vector_add_vectorizedPK6float4S1_PS_i,"",@"SHT_CUDA_INFO"
	.sectionflags	@""
	.align	4


	//----- nvinfo : EIATTR_CUDA_API_VERSION
	.align		4
        /*0000*/ 	.byte	0x04, 0x37
        /*0002*/ 	.short	(.L_7 - .L_6)
.L_6:
        /*0004*/ 	.word	0x00000082


	//----- nvinfo : EIATTR_KPARAM_INFO
	.align		4
.L_7:
        /*0008*/ 	.byte	0x04, 0x17
        /*000a*/ 	.short	(.L_9 - .L_8)
.L_8:
        /*000c*/ 	.word	0x00000000
        /*0010*/ 	.short	0x0003
        /*0012*/ 	.short	0x0018
        /*0014*/ 	.byte	0x00, 0xf0, 0x11, 0x00


	//----- nvinfo : EIATTR_KPARAM_INFO
	.align		4
.L_9:
        /*0018*/ 	.byte	0x04, 0x17
        /*001a*/ 	.short	(.L_11 - .L_10)
.L_10:
        /*001c*/ 	.word	0x00000000
        /*0020*/ 	.short	0x0002
        /*0022*/ 	.short	0x0010
        /*0024*/ 	.byte	0x00, 0xf5, 0x21, 0x00


	//----- nvinfo : EIATTR_KPARAM_INFO
	.align		4
.L_11:
        /*0028*/ 	.byte	0x04, 0x17
        /*002a*/ 	.short	(.L_13 - .L_12)
.L_12:
        /*002c*/ 	.word	0x00000000
        /*0030*/ 	.short	0x0001
        /*0032*/ 	.short	0x0008
        /*0034*/ 	.byte	0x00, 0xf5, 0x21, 0x00


	//----- nvinfo : EIATTR_KPARAM_INFO
	.align		4
.L_13:
        /*0038*/ 	.byte	0x04, 0x17
        /*003a*/ 	.short	(.L_15 - .L_14)
.L_14:
        /*003c*/ 	.word	0x00000000
        /*0040*/ 	.short	0x0000
        /*0042*/ 	.short	0x0000
        /*0044*/ 	.byte	0x00, 0xf5, 0x21, 0x00


	//----- nvinfo : EIATTR_SPARSE_MMA_MASK
	.align		4
.L_15:
        /*0048*/ 	.byte	0x03, 0x50
        /*004a*/ 	.short	0x0000


	//----- nvinfo : EIATTR_MAXREG_COUNT
	.align		4
        /*004c*/ 	.byte	0x03, 0x1b
        /*004e*/ 	.short	0x00ff


	//----- nvinfo : EIATTR_MERCURY_ISA_VERSION
	.align		4
        /*0050*/ 	.byte	0x03, 0x5f
        /*0052*/ 	.short	0x0101


	//----- nvinfo : EIATTR_VRC_CTA_INIT_COUNT
	.align		4
        /*0054*/ 	.byte	0x02, 0x4a
	.zero		1
	.zero		1


	//----- nvinfo : EIATTR_EXIT_INSTR_OFFSETS
	.align		4
        /*0058*/ 	.byte	0x04, 0x1c
        /*005a*/ 	.short	(.L_17 - .L_16)


	//   ....[0]....
.L_16:
        /*005c*/ 	.word	0x00000090


	//   ....[1]....
        /*0060*/ 	.word	0x00000400


	//   ....[2]....
        /*0064*/ 	.word	0x000006c0


	//----- nvinfo : EIATTR_CRS_STACK_SIZE
	.align		4
.L_17:
        /*0068*/ 	.byte	0x04, 0x1e
        /*006a*/ 	.short	(.L_19 - .L_18)
.L_18:
        /*006c*/ 	.word	0x00000000


	//----- nvinfo : EIATTR_CBANK_PARAM_SIZE
	.align		4
.L_19:
        /*0070*/ 	.byte	0x03, 0x19
        /*0072*/ 	.short	0x001c


	//----- nvinfo : EIATTR_PARAM_CBANK
	.align		4
        /*0074*/ 	.byte	0x04, 0x0a
        /*0076*/ 	.short	(.L_21 - .L_20)
	.align		4
.L_20:
        /*0078*/ 	.word	index@(.nv.constant0._Z21vector_add_vectorizedPK6float4S1_PS_i)
        /*007c*/ 	.short	0x0380
        /*007e*/ 	.short	0x001c


	//----- nvinfo : EIATTR_SW_WAR
	.align		4
.L_21:
        /*0080*/ 	.byte	0x04, 0x36
        /*0082*/ 	.short	(.L_23 - .L_22)
.L_22:
        /*0084*/ 	.word	0x00000008
.L_23:


//--------------------- .nv.callgraph             --------------------------
	.section	.nv.callgraph,"",@"SHT_CUDA_CALLGRAPH"
	.align	4
	.sectionentsize	8
	.align		4
        /*0000*/ 	.word	0x00000000
	.align		4
        /*0004*/ 	.word	0xffffffff
	.align		4
        /*0008*/ 	.word	0x00000000
	.align		4
        /*000c*/ 	.word	0xfffffffe
	.align		4
        /*0010*/ 	.word	0x00000000
	.align		4
        /*0014*/ 	.word	0xfffffffd
	.align		4
        /*0018*/ 	.word	0x00000000
	.align		4
        /*001c*/ 	.word	0xfffffffc


//--------------------- .text._Z21vector_add_vectorizedPK6float4S1_PS_i --------------------------
	.section	.text._Z21vector_add_vectorizedPK6float4S1_PS_i,"ax",@progbits
	.align	128
        .global         _Z21vector_add_vectorizedPK6float4S1_PS_i
        .type           _Z21vector_add_vectorizedPK6float4S1_PS_i,@function
        .size           _Z21vector_add_vectorizedPK6float4S1_PS_i,(.L_x_5 - _Z21vector_add_vectorizedPK6float4S1_PS_i)
        .other          _Z21vector_add_vectorizedPK6float4S1_PS_i,@"STO_CUDA_ENTRY STV_DEFAULT"
_Z21vector_add_vectorizedPK6float4S1_PS_i:
.text._Z21vector_add_vectorizedPK6float4S1_PS_i:
[----:B------:R-:W-:Y:S01]  /*0000*/  LDC R1, c[0x0][0x37c] ;  /* 0x0000df00ff017b82 */ /* 0x000fe20000000800 */
[----:B------:R-:W0:Y:S07]  /*0010*/  S2R R3, SR_TID.X ;  /* 0x0000000000037919 */ /* 0x000e2e0000002100 */
[----:B------:R-:W0:Y:S01]  /*0020*/  S2UR UR4, SR_CTAID.X ;  /* 0x00000000000479c3 */ /* 0x000e220000002500 */
[----:B------:R-:W1:Y:S07]  /*0030*/  LDCU UR6, c[0x0][0x398] ;  /* 0x00007300ff0677ac */ /* 0x000e6e0008000800 */
[----:B------:R-:W0:Y:S01]  /*0040*/  LDC R0, c[0x0][0x360] ;  /* 0x0000d800ff007b82 */ /* 0x000e220000000800 */
[----:B------:R-:W2:Y:S01]  /*0050*/  LDCU UR5, c[0x0][0x370] ;  /* 0x00006e00ff0577ac */ /* 0x000ea20008000800 */
[----:B0-----:R-:W-:-:S02]  /*0060*/  IMAD R3, R0, UR4, R3 ;  /* 0x0000000400037c24 */ /* 0x001fc4000f8e0203 */
[----:B--2---:R-:W-:-:S03]  /*0070*/  IMAD R0, R0, UR5, RZ ;  /* 0x0000000500007c24 */ /* 0x004fc6000f8e02ff */
[----:B-1----:R-:W-:-:S13]  /*0080*/  ISETP.GE.AND P0, PT, R3, UR6, PT ;  /* 0x0000000603007c0c */ /* 0x002fda000bf06270 */
[----:B------:R-:W-:Y:S05]  /*0090*/  @P0 EXIT ;  /* 0x000000000000094d */ /* 0x000fea0003800000 */
[----:B------:R-:W0:Y:S01]  /*00a0*/  I2F.U32.RP R8, R0 ;  /* 0x0000000000087306 */ /* 0x000e220000209000 */
[----:B------:R-:W-:Y:S01]  /*00b0*/  IADD3 R2, PT, PT, R0, R3, RZ ;  /* 0x0000000300027210 */ /* 0x000fe20007ffe0ff */
[----:B------:R-:W1:Y:S01]  /*00c0*/  LDCU.64 UR4, c[0x0][0x358] ;  /* 0x00006b00ff0477ac */ /* 0x000e620008000a00 */
[----:B------:R-:W-:Y:S01]  /*00d0*/  IADD3 R9, PT, PT, RZ, -R0, RZ ;  /* 0x80000000ff097210 */ /* 0x000fe20007ffe0ff */
[----:B------:R-:W-:Y:S01]  /*00e0*/  BSSY.RECONVERGENT B0, `(.L_x_0) ;  /* 0x000002d000007945 */ /* 0x000fe20003800200 */
[C---:B------:R-:W-:Y:S02]  /*00f0*/  ISETP.GE.AND P0, PT, R2.reuse, UR6, PT ;  /* 0x0000000602007c0c */ /* 0x040fe4000bf06270 */
[----:B------:R-:W-:Y:S02]  /*0100*/  VIMNMX R7, PT, PT, R2, UR6, !PT ;  /* 0x0000000602077c48 */ /* 0x000fe4000ffe0100 */
[----:B------:R-:W-:Y:S02]  /*0110*/  SEL R6, RZ, 0x1, P0 ;  /* 0x00000001ff067807 */ /* 0x000fe40000000000 */
[----:B------:R-:W-:-:S02]  /*0120*/  ISETP.NE.U32.AND P2, PT, R0, RZ, PT ;  /* 0x000000ff0000720c */ /* 0x000fc40003f45070 */
[----:B------:R-:W-:Y:S01]  /*0130*/  IADD3 R7, PT, PT, R7, -R2, -R6 ;  /* 0x8000000207077210 */ /* 0x000fe20007ffe806 */
[----:B0-----:R-:W0:Y:S02]  /*0140*/  MUFU.RCP R8, R8 ;  /* 0x0000000800087308 */ /* 0x001e240000001000 */
[----:B0-----:R-:W-:-:S06]  /*0150*/  IADD3 R4, PT, PT, R8, 0xffffffe, RZ ;  /* 0x0ffffffe08047810 */ /* 0x001fcc0007ffe0ff */
[----:B------:R0:W2:Y:S02]  /*0160*/  F2I.FTZ.U32.TRUNC.NTZ R5, R4 ;  /* 0x0000000400057305 */ /* 0x0000a4000021f000 */
[----:B0-----:R-:W-:Y:S02]  /*0170*/  HFMA2 R4, -RZ, RZ, 0, 0 ;  /* 0x00000000ff047431 */ /* 0x001fe400000001ff */
[----:B--2---:R-:W-:-:S04]  /*0180*/  IMAD R9, R9, R5, RZ ;  /* 0x0000000509097224 */ /* 0x004fc800078e02ff */
[----:B------:R-:W-:-:S06]  /*0190*/  IMAD.HI.U32 R8, R5, R9, R4 ;  /* 0x0000000905087227 */ /* 0x000fcc00078e0004 */
[----:B------:R-:W-:-:S05]  /*01a0*/  IMAD.HI.U32 R5, R8, R7, RZ ;  /* 0x0000000708057227 */ /* 0x000fca00078e00ff */
[----:B------:R-:W-:-:S05]  /*01b0*/  IADD3 R2, PT, PT, -R5, RZ, RZ ;  /* 0x000000ff05027210 */ /* 0x000fca0007ffe1ff */
[----:B------:R-:W-:-:S05]  /*01c0*/  IMAD R7, R0, R2, R7 ;  /* 0x0000000200077224 */ /* 0x000fca00078e0207 */
[----:B------:R-:W-:-:S13]  /*01d0*/  ISETP.GE.U32.AND P0, PT, R7, R0, PT ;  /* 0x000000000700720c */ /* 0x000fda0003f06070 */
[----:B------:R-:W-:Y:S02]  /*01e0*/  @P0 IADD3 R7, PT, PT, -R0, R7, RZ ;  /* 0x0000000700070210 */ /* 0x000fe40007ffe1ff */
[----:B------:R-:W-:Y:S02]  /*01f0*/  @P0 IADD3 R5, PT, PT, R5, 0x1, RZ ;  /* 0x0000000105050810 */ /* 0x000fe40007ffe0ff */
[----:B------:R-:W-:-:S13]  /*0200*/  ISETP.GE.U32.AND P1, PT, R7, R0, PT ;  /* 0x000000000700720c */ /* 0x000fda0003f26070 */
[----:B------:R-:W-:Y:S02]  /*0210*/  @P1 IADD3 R5, PT, PT, R5, 0x1, RZ ;  /* 0x0000000105051810 */ /* 0x000fe40007ffe0ff */
[----:B------:R-:W-:-:S04]  /*0220*/  @!P2 LOP3.LUT R5, RZ, R0, RZ, 0x33, !PT ;  /* 0x00000000ff05a212 */ /* 0x000fc800078e33ff */
[----:B------:R-:W-:-:S04]  /*0230*/  IADD3 R2, PT, PT, R6, R5, RZ ;  /* 0x0000000506027210 */ /* 0x000fc80007ffe0ff */
[----:B------:R-:W-:-:S04]  /*0240*/  LOP3.LUT R4, R2, 0x3, RZ, 0xc0, !PT ;  /* 0x0000000302047812 */ /* 0x000fc800078ec0ff */
[----:B------:R-:W-:-:S13]  /*0250*/  ISETP.NE.AND P0, PT, R4, 0x3, PT ;  /* 0x000000030400780c */ /* 0x000fda0003f05270 */
[----:B-1----:R-:W-:Y:S05]  /*0260*/  @!P0 BRA `(.L_x_1) ;  /* 0x0000000000508947 */ /* 0x002fea0003800000 */
[----:B------:R-:W0:Y:S01]  /*0270*/  LDC.64 R12, c[0x0][0x390] ;  /* 0x0000e400ff0c7b82 */ /* 0x000e220000000a00 */
[----:B------:R-:W-:-:S04]  /*0280*/  IADD3 R4, PT, PT, R2, 0x1, RZ ;  /* 0x0000000102047810 */ /* 0x000fc80007ffe0ff */
[----:B------:R-:W-:-:S03]  /*0290*/  LOP3.LUT R4, R4, 0x3, RZ, 0xc0, !PT ;  /* 0x0000000304047812 */ /* 0x000fc600078ec0ff */
[----:B------:R-:W1:Y:S01]  /*02a0*/  LDC.64 R14, c[0x0][0x380] ;  /* 0x0000e000ff0e7b82 */ /* 0x000e620000000a00 */
[----:B------:R-:W-:-:S07]  /*02b0*/  IADD3 R20, PT, PT, -R4, RZ, RZ ;  /* 0x000000ff04147210 */ /* 0x000fce0007ffe1ff */
[----:B------:R-:W2:Y:S02]  /*02c0*/  LDC.64 R16, c[0x0][0x388] ;  /* 0x0000e200ff107b82 */ /* 0x000ea40000000a00 */
.L_x_2:
[----:B-1----:R-:W-:-:S04]  /*02d0*/  IMAD.WIDE R10, R3, 0x10, R14 ;  /* 0x00000010030a7825 */ /* 0x002fc800078e020e */
[----:B--2---:R-:W-:Y:S02]  /*02e0*/  IMAD.WIDE R18, R3, 0x10, R16 ;  /* 0x0000001003127825 */ /* 0x004fe400078e0210 */
[----:B---3--:R-:W2:Y:S04]  /*02f0*/  LDG.E.128.CONSTANT R8, desc[UR4][R10.64] ;  /* 0x000000040a087981 */ /* 0x008ea8000c1e9d00 */
[----:B------:R-:W2:Y:S01]  /*0300*/  LDG.E.128.CONSTANT R4, desc[UR4][R18.64] ;  /* 0x0000000412047981 */ /* 0x000ea2000c1e9d00 */
[----:B------:R-:W-:-:S04]  /*0310*/  IADD3 R20, PT, PT, R20, 0x1, RZ ;  /* 0x0000000114147810 */ /* 0x000fc80007ffe0ff */
[----:B------:R-:W-:Y:S01]  /*0320*/  ISETP.NE.AND P0, PT, R20, RZ, PT ;  /* 0x000000ff1400720c */ /* 0x000fe20003f05270 */
[----:B--2---:R-:W-:Y:S01]  /*0330*/  FADD R4, R8, R4 ;  /* 0x0000000408047221 */ /* 0x004fe20000000000 */
[----:B------:R-:W-:Y:S01]  /*0340*/  FADD R5, R9, R5 ;  /* 0x0000000509057221 */ /* 0x000fe20000000000 */
[----:B------:R-:W-:Y:S01]  /*0350*/  FADD R6, R10, R6 ;  /* 0x000000060a067221 */ /* 0x000fe20000000000 */
[----:B------:R-:W-:Y:S01]  /*0360*/  FADD R7, R11, R7 ;  /* 0x000000070b077221 */ /* 0x000fe20000000000 */
[----:B0-----:R-:W-:-:S05]  /*0370*/  IMAD.WIDE R8, R3, 0x10, R12 ;  /* 0x0000001003087825 */ /* 0x001fca00078e020c */
[----:B------:R3:W-:Y:S01]  /*0380*/  STG.E.128 desc[UR4][R8.64], R4 ;  /* 0x0000000408007986 */ /* 0x0007e2000c101d04 */
[----:B------:R-:W-:Y:S02]  /*0390*/  IADD3 R3, PT, PT, R0, R3, RZ ;  /* 0x0000000300037210 */ /* 0x000fe40007ffe0ff */
[----:B------:R-:W-:Y:S05]  /*03a0*/  @P0 BRA `(.L_x_2) ;  /* 0xfffffffc00c80947 */ /* 0x000fea000383ffff */
.L_x_1:
[----:B------:R-:W-:Y:S05]  /*03b0*/  BSYNC.RECONVERGENT B0 ;  /* 0x0000000000007941 */ /* 0x000fea0003800200 */
.L_x_0:
[----:B------:R-:W0:Y:S01]  /*03c0*/  LDC.64 R20, c[0x0][0x390] ;  /* 0x0000e400ff147b82 */ /* 0x000e220000000a00 */
[----:B------:R-:W-:-:S07]  /*03d0*/  ISETP.GE.U32.AND P0, PT, R2, 0x3, PT ;  /* 0x000000030200780c */ /* 0x000fce0003f06070 */
[----:B------:R-:W1:Y:S08]  /*03e0*/  LDC.64 R24, c[0x0][0x380] ;  /* 0x0000e000ff187b82 */ /* 0x000e700000000a00 */
[----:B------:R-:W2:Y:S01]  /*03f0*/  LDC.64 R22, c[0x0][0x388] ;  /* 0x0000e200ff167b82 */ /* 0x000ea20000000a00 */
[----:B------:R-:W-:Y:S05]  /*0400*/  @!P0 EXIT ;  /* 0x000000000000894d */ /* 0x000fea0003800000 */
.L_x_3:
[----:B-1--4-:R-:W-:-:S04]  /*0410*/  IMAD.WIDE R28, R3, 0x10, R24 ;  /* 0x00000010031c7825 */ /* 0x012fc800078e0218 */
[----:B--2---:R-:W-:Y:S01]  /*0420*/  IMAD.WIDE R30, R3, 0x10, R22 ;  /* 0x00000010031e7825 */ /* 0x004fe200078e0216 */
[----:B---3--:R-:W2:Y:S03]  /*0430*/  LDG.E.128.CONSTANT R4, desc[UR4][R28.64] ;  /* 0x000000041c047981 */ /* 0x008ea6000c1e9d00 */
[C---:B------:R-:W-:Y:S01]  /*0440*/  IMAD.WIDE R32, R0.reuse, 0x10, R28 ;  /* 0x0000001000207825 */ /* 0x040fe200078e021c */
[----:B------:R-:W2:Y:S03]  /*0450*/  LDG.E.128.CONSTANT R8, desc[UR4][R30.64] ;  /* 0x000000041e087981 */ /* 0x000ea6000c1e9d00 */
[C---:B------:R-:W-:Y:S01]  /*0460*/  IMAD.WIDE R26, R0.reuse, 0x10, R30 ;  /* 0x00000010001a7825 */ /* 0x040fe200078e021e */
[----:B------:R1:W3:Y:S04]  /*0470*/  LDG.E.128.CONSTANT R12, desc[UR4][R32.64] ;  /* 0x00000004200c7981 */ /* 0x0002e8000c1e9d00 */
[----:B------:R-:W3:Y:S01]  /*0480*/  LDG.E.128.CONSTANT R16, desc[UR4][R26.64] ;  /* 0x000000041a107981 */ /* 0x000ee2000c1e9d00 */
[----:B------:R-:W-:-:S04]  /*0490*/  IMAD.WIDE R34, R0, 0x10, R32 ;  /* 0x0000001000227825 */ /* 0x000fc800078e0220 */
[----:B-1----:R-:W-:-:S04]  /*04a0*/  IMAD.WIDE R32, R0, 0x10, R34 ;  /* 0x0000001000207825 */ /* 0x002fc800078e0222 */
[----:B--2---:R-:W-:Y:S01]  /*04b0*/  FADD R4, R4, R8 ;  /* 0x0000000804047221 */ /* 0x004fe20000000000 */
[----:B------:R-:W-:Y:S01]  /*04c0*/  FADD R5, R5, R9 ;  /* 0x0000000905057221 */ /* 0x000fe20000000000 */
[----:B------:R-:W-:Y:S01]  /*04d0*/  FADD R6, R6, R10 ;  /* 0x0000000a06067221 */ /* 0x000fe20000000000 */
[----:B------:R-:W-:Y:S01]  /*04e0*/  FADD R7, R7, R11 ;  /* 0x0000000b07077221 */ /* 0x000fe20000000000 */
[----:B0-----:R-:W-:-:S04]  /*04f0*/  IMAD.WIDE R8, R3, 0x10, R20 ;  /* 0x0000001003087825 */ /* 0x001fc800078e0214 */
[----:B------:R-:W-:-:S04]  /*0500*/  IMAD.WIDE R10, R0, 0x10, R26 ;  /* 0x00000010000a7825 */ /* 0x000fc800078e021a */
[----:B---3--:R-:W-:Y:S01]  /*0510*/  FADD R28, R12, R16 ;  /* 0x000000100c1c7221 */ /* 0x008fe20000000000 */
[----:B------:R-:W-:Y:S01]  /*0520*/  FADD R29, R13, R17 ;  /* 0x000000110d1d7221 */ /* 0x000fe20000000000 */
[----:B------:R0:W-:Y:S01]  /*0530*/  STG.E.128 desc[UR4][R8.64], R4 ;  /* 0x0000000408007986 */ /* 0x0001e2000c101d04 */
[----:B------:R-:W-:-:S04]  /*0540*/  IMAD.WIDE R26, R0, 0x10, R8 ;  /* 0x00000010001a7825 */ /* 0x000fc800078e0208 */
[----:B------:R-:W-:Y:S01]  /*0550*/  FADD R30, R14, R18 ;  /* 0x000000120e1e7221 */ /* 0x000fe20000000000 */
[----:B------:R-:W-:Y:S01]  /*0560*/  FADD R31, R15, R19 ;  /* 0x000000130f1f7221 */ /* 0x000fe20000000000 */
[C---:B------:R-:W-:Y:S01]  /*0570*/  IMAD.WIDE R16, R0.reuse, 0x10, R10 ;  /* 0x0000001000107825 */ /* 0x040fe200078e020a */
[----:B------:R-:W2:Y:S01]  /*0580*/  LDG.E.128.CONSTANT R12, desc[UR4][R32.64] ;  /* 0x00000004200c7981 */ /* 0x000ea2000c1e9d00 */
[----:B------:R-:W-:-:S03]  /*0590*/  LEA R3, R0, R3, 0x2 ;  /* 0x0000000300037211 */ /* 0x000fc600078e10ff */
[----:B------:R4:W-:Y:S04]  /*05a0*/  STG.E.128 desc[UR4][R26.64], R28 ;  /* 0x0000001c1a007986 */ /* 0x0009e8000c101d04 */
[----:B------:R-:W2:Y:S04]  /*05b0*/  LDG.E.128.CONSTANT R16, desc[UR4][R16.64] ;  /* 0x0000000410107981 */ /* 0x000ea8000c1e9d00 */
[----:B0-----:R-:W3:Y:S04]  /*05c0*/  LDG.E.128.CONSTANT R4, desc[UR4][R34.64] ;  /* 0x0000000422047981 */ /* 0x001ee8000c1e9d00 */
[----:B------:R-:W3:Y:S01]  /*05d0*/  LDG.E.128.CONSTANT R8, desc[UR4][R10.64] ;  /* 0x000000040a087981 */ /* 0x000ee2000c1e9d00 */
[----:B------:R-:W-:Y:S01]  /*05e0*/  ISETP.GE.AND P0, PT, R3, UR6, PT ;  /* 0x0000000603007c0c */ /* 0x000fe2000bf06270 */
[----:B--2---:R-:W-:Y:S01]  /*05f0*/  FADD R12, R12, R16 ;  /* 0x000000100c0c7221 */ /* 0x004fe20000000000 */
[----:B------:R-:W-:Y:S01]  /*0600*/  FADD R13, R13, R17 ;  /* 0x000000110d0d7221 */ /* 0x000fe20000000000 */
[----:B---3--:R-:W-:Y:S01]  /*0610*/  FADD R4, R4, R8 ;  /* 0x0000000804047221 */ /* 0x008fe20000000000 */
[----:B------:R-:W-:Y:S01]  /*0620*/  FADD R5, R5, R9 ;  /* 0x0000000905057221 */ /* 0x000fe20000000000 */
[----:B------:R-:W-:-:S04]  /*0630*/  IMAD.WIDE R8, R0, 0x10, R26 ;  /* 0x0000001000087825 */ /* 0x000fc800078e021a */
[----:B------:R-:W-:Y:S01]  /*0640*/  FADD R6, R6, R10 ;  /* 0x0000000a06067221 */ /* 0x000fe20000000000 */
[----:B------:R-:W-:Y:S01]  /*0650*/  FADD R7, R7, R11 ;  /* 0x0000000b07077221 */ /* 0x000fe20000000000 */
[----:B------:R-:W-:Y:S01]  /*0660*/  FADD R14, R14, R18 ;  /* 0x000000120e0e7221 */ /* 0x000fe20000000000 */
[----:B------:R-:W-:Y:S01]  /*0670*/  FADD R15, R15, R19 ;  /* 0x000000130f0f7221 */ /* 0x000fe20000000000 */
[----:B------:R-:W-:Y:S02]  /*0680*/  IMAD.WIDE R10, R0, 0x10, R8 ;  /* 0x00000010000a7825 */ /* 0x000fe400078e0208 */
[----:B------:R4:W-:Y:S04]  /*0690*/  STG.E.128 desc[UR4][R8.64], R4 ;  /* 0x0000000408007986 */ /* 0x0009e8000c101d04 */
[----:B------:R4:W-:Y:S01]  /*06a0*/  STG.E.128 desc[UR4][R10.64], R12 ;  /* 0x0000000c0a007986 */ /* 0x0009e2000c101d04 */
[----:B------:R-:W-:Y:S05]  /*06b0*/  @!P0 BRA `(.L_x_3) ;  /* 0xfffffffc00548947 */ /* 0x000fea000383ffff */
[----:B------:R-:W-:Y:S05]  /*06c0*/  EXIT ;  /* 0x000000000000794d */ /* 0x000fea0003800000 */
.L_x_4:
[----:B------:R-:W-:-:S00]  /*06d0*/  BRA `(.L_x_4) ;  /* 0xfffffffc00fc7947 */ /* 0x000fc0000383ffff */
[----:B------:R-:W-:-:S00]  /*06e0*/  NOP ;  /* 0x0000000000007918 */ /* 0x000fc00000000000 */
        /* <DEDUP_REMOVED lines=9> */
.L_x_5:


//--------------------- .nv.shared.reserved.0     --------------------------
	.section	.nv.shared.reserved.0,"aw",@nobits
	.weak		__nv_reservedSMEM_offset_0_alias
	.size		__nv_reservedSMEM_offset_0_alias, 0, 64
	.other		__nv_reservedSMEM_offset_0_alias,@"STO_CUDA_RESERVED_SHARED STV_DEFAULT"
__nv_reservedSMEM_offset_0_alias:
	.zero		0
	.zero		64


//--------------------- .nv.constant0._Z21vector_add_vectorizedPK6float4S1_PS_i --------------------------
	.section	.nv.constant0._Z21vector_add_vectorizedPK6float4S1_PS_i,"a",@progbits
	.sectionflags	@""
	.align	4
.nv.constant0._Z21vector_add_vectorizedPK6float4S1_PS_i:
	.zero		924


//--------------------- SYMBOLS --------------------------

	.type		.nv.reservedSmem.offset0,@object
	.size		.nv.reservedSmem.offset0,0x4
